//
// Generated by NVIDIA NVVM Compiler
//
// Compiler Build ID: CL-36424714
// Cuda compilation tools, release 13.0, V13.0.88
// Based on NVVM 20.0.0
//

.version 9.0
.target sm_100
.address_size 64

	// .globl	_Z16matrixMultKernelPfS_S_
// _ZZ16matrixMultKernelPfS_S_E3Mds has been demoted
// _ZZ16matrixMultKernelPfS_S_E3Nds has been demoted

.visible .entry _Z16matrixMultKernelPfS_S_(
	.param .u64 .ptr .align 1 _Z16matrixMultKernelPfS_S__param_0,
	.param .u64 .ptr .align 1 _Z16matrixMultKernelPfS_S__param_1,
	.param .u64 .ptr .align 1 _Z16matrixMultKernelPfS_S__param_2
)
{
	.reg .pred 	%p<11>;
	.reg .b32 	%r<37>;
	.reg .b32 	%f<108>;
	.reg .b64 	%rd<16>;
	// demoted variable
	.shared .align 4 .b8 _ZZ16matrixMultKernelPfS_S_E3Mds[4096];
	// demoted variable
	.shared .align 4 .b8 _ZZ16matrixMultKernelPfS_S_E3Nds[4096];
	ld.param.u64 	%rd6, [_Z16matrixMultKernelPfS_S__param_0];
	ld.param.u64 	%rd7, [_Z16matrixMultKernelPfS_S__param_1];
	ld.param.u64 	%rd5, [_Z16matrixMultKernelPfS_S__param_2];
	cvta.to.global.u64 	%rd1, %rd7;
	cvta.to.global.u64 	%rd8, %rd6;
	mov.u32 	%r19, %ctaid.x;
	mov.u32 	%r20, %ctaid.y;
	mov.u32 	%r33, %tid.x;
	mov.u32 	%r21, %tid.y;
	shl.b32 	%r22, %r20, 5;
	add.s32 	%r2, %r22, %r21;
	shl.b32 	%r23, %r19, 5;
	add.s32 	%r3, %r23, %r33;
	shl.b32 	%r24, %r21, 7;
	mov.u32 	%r25, _ZZ16matrixMultKernelPfS_S_E3Mds;
	add.s32 	%r4, %r25, %r24;
	shl.b32 	%r26, %r33, 2;
	add.s32 	%r5, %r4, %r26;
	sub.s32 	%r6, 1024, %r21;
	mov.u32 	%r27, _ZZ16matrixMultKernelPfS_S_E3Nds;
	add.s32 	%r9, %r27, %r26;
	add.s32 	%r7, %r9, %r24;
	mad.lo.s32 	%r35, %r21, 1536, %r3;
	shl.b32 	%r28, %r20, 15;
	or.b32  	%r29, %r33, %r28;
	shl.b32 	%r30, %r21, 10;
	add.s32 	%r31, %r29, %r30;
	mul.wide.u32 	%rd9, %r31, 4;
	add.s64 	%rd15, %rd8, %rd9;
	mov.f32 	%f105, 0f00000000;
	mov.b32 	%r34, 0;
	mov.u32 	%r36, %r34;
$L__BB0_1:
	setp.gt.u32 	%p1, %r2, 2047;
	setp.gt.u32 	%p2, %r33, 1023;
	mov.f32 	%f106, 0f00000000;
	or.pred  	%p3, %p1, %p2;
	@%p3 bra 	$L__BB0_3;
	ld.global.f32 	%f106, [%rd15];
$L__BB0_3:
	setp.gt.u32 	%p4, %r3, 1535;
	st.shared.f32 	[%r5], %f106;
	setp.ge.u32 	%p5, %r34, %r6;
	mov.f32 	%f107, 0f00000000;
	or.pred  	%p6, %p5, %p4;
	@%p6 bra 	$L__BB0_5;
	mul.wide.u32 	%rd10, %r35, 4;
	add.s64 	%rd11, %rd1, %rd10;
	ld.global.f32 	%f107, [%rd11];
$L__BB0_5:
	st.shared.f32 	[%r7], %f107;
	bar.sync 	0;
	ld.shared.f32 	%f10, [%r4];
	ld.shared.f32 	%f11, [%r9];
	fma.rn.f32 	%f12, %f10, %f11, %f105;
	ld.shared.f32 	%f13, [%r4+4];
	ld.shared.f32 	%f14, [%r9+128];
	fma.rn.f32 	%f15, %f13, %f14, %f12;
	ld.shared.f32 	%f16, [%r4+8];
	ld.shared.f32 	%f17, [%r9+256];
	fma.rn.f32 	%f18, %f16, %f17, %f15;
	ld.shared.f32 	%f19, [%r4+12];
	ld.shared.f32 	%f20, [%r9+384];
	fma.rn.f32 	%f21, %f19, %f20, %f18;
	ld.shared.f32 	%f22, [%r4+16];
	ld.shared.f32 	%f23, [%r9+512];
	fma.rn.f32 	%f24, %f22, %f23, %f21;
	ld.shared.f32 	%f25, [%r4+20];
	ld.shared.f32 	%f26, [%r9+640];
	fma.rn.f32 	%f27, %f25, %f26, %f24;
	ld.shared.f32 	%f28, [%r4+24];
	ld.shared.f32 	%f29, [%r9+768];
	fma.rn.f32 	%f30, %f28, %f29, %f27;
	ld.shared.f32 	%f31, [%r4+28];
	ld.shared.f32 	%f32, [%r9+896];
	fma.rn.f32 	%f33, %f31, %f32, %f30;
	ld.shared.f32 	%f34, [%r4+32];
	ld.shared.f32 	%f35, [%r9+1024];
	fma.rn.f32 	%f36, %f34, %f35, %f33;
	ld.shared.f32 	%f37, [%r4+36];
	ld.shared.f32 	%f38, [%r9+1152];
	fma.rn.f32 	%f39, %f37, %f38, %f36;
	ld.shared.f32 	%f40, [%r4+40];
	ld.shared.f32 	%f41, [%r9+1280];
	fma.rn.f32 	%f42, %f40, %f41, %f39;
	ld.shared.f32 	%f43, [%r4+44];
	ld.shared.f32 	%f44, [%r9+1408];
	fma.rn.f32 	%f45, %f43, %f44, %f42;
	ld.shared.f32 	%f46, [%r4+48];
	ld.shared.f32 	%f47, [%r9+1536];
	fma.rn.f32 	%f48, %f46, %f47, %f45;
	ld.shared.f32 	%f49, [%r4+52];
	ld.shared.f32 	%f50, [%r9+1664];
	fma.rn.f32 	%f51, %f49, %f50, %f48;
	ld.shared.f32 	%f52, [%r4+56];
	ld.shared.f32 	%f53, [%r9+1792];
	fma.rn.f32 	%f54, %f52, %f53, %f51;
	ld.shared.f32 	%f55, [%r4+60];
	ld.shared.f32 	%f56, [%r9+1920];
	fma.rn.f32 	%f57, %f55, %f56, %f54;
	ld.shared.f32 	%f58, [%r4+64];
	ld.shared.f32 	%f59, [%r9+2048];
	fma.rn.f32 	%f60, %f58, %f59, %f57;
	ld.shared.f32 	%f61, [%r4+68];
	ld.shared.f32 	%f62, [%r9+2176];
	fma.rn.f32 	%f63, %f61, %f62, %f60;
	ld.shared.f32 	%f64, [%r4+72];
	ld.shared.f32 	%f65, [%r9+2304];
	fma.rn.f32 	%f66, %f64, %f65, %f63;
	ld.shared.f32 	%f67, [%r4+76];
	ld.shared.f32 	%f68, [%r9+2432];
	fma.rn.f32 	%f69, %f67, %f68, %f66;
	ld.shared.f32 	%f70, [%r4+80];
	ld.shared.f32 	%f71, [%r9+2560];
	fma.rn.f32 	%f72, %f70, %f71, %f69;
	ld.shared.f32 	%f73, [%r4+84];
	ld.shared.f32 	%f74, [%r9+2688];
	fma.rn.f32 	%f75, %f73, %f74, %f72;
	ld.shared.f32 	%f76, [%r4+88];
	ld.shared.f32 	%f77, [%r9+2816];
	fma.rn.f32 	%f78, %f76, %f77, %f75;
	ld.shared.f32 	%f79, [%r4+92];
	ld.shared.f32 	%f80, [%r9+2944];
	fma.rn.f32 	%f81, %f79, %f80, %f78;
	ld.shared.f32 	%f82, [%r4+96];
	ld.shared.f32 	%f83, [%r9+3072];
	fma.rn.f32 	%f84, %f82, %f83, %f81;
	ld.shared.f32 	%f85, [%r4+100];
	ld.shared.f32 	%f86, [%r9+3200];
	fma.rn.f32 	%f87, %f85, %f86, %f84;
	ld.shared.f32 	%f88, [%r4+104];
	ld.shared.f32 	%f89, [%r9+3328];
	fma.rn.f32 	%f90, %f88, %f89, %f87;
	ld.shared.f32 	%f91, [%r4+108];
	ld.shared.f32 	%f92, [%r9+3456];
	fma.rn.f32 	%f93, %f91, %f92, %f90;
	ld.shared.f32 	%f94, [%r4+112];
	ld.shared.f32 	%f95, [%r9+3584];
	fma.rn.f32 	%f96, %f94, %f95, %f93;
	ld.shared.f32 	%f97, [%r4+116];
	ld.shared.f32 	%f98, [%r9+3712];
	fma.rn.f32 	%f99, %f97, %f98, %f96;
	ld.shared.f32 	%f100, [%r4+120];
	ld.shared.f32 	%f101, [%r9+3840];
	fma.rn.f32 	%f102, %f100, %f101, %f99;
	ld.shared.f32 	%f103, [%r4+124];
	ld.shared.f32 	%f104, [%r9+3968];
	fma.rn.f32 	%f105, %f103, %f104, %f102;
	bar.sync 	0;
	add.s32 	%r36, %r36, 1;
	add.s32 	%r35, %r35, 49152;
	add.s32 	%r34, %r34, 32;
	add.s64 	%rd15, %rd15, 128;
	add.s32 	%r33, %r33, 32;
	setp.ne.s32 	%p7, %r36, 32;
	@%p7 bra 	$L__BB0_1;
	setp.gt.u32 	%p8, %r3, 1535;
	setp.gt.u32 	%p9, %r2, 2047;
	or.pred  	%p10, %p9, %p8;
	@%p10 bra 	$L__BB0_8;
	mad.lo.s32 	%r32, %r2, 1536, %r3;
	cvta.to.global.u64 	%rd12, %rd5;
	mul.wide.u32 	%rd13, %r32, 4;
	add.s64 	%rd14, %rd12, %rd13;
	st.global.f32 	[%rd14], %f105;
$L__BB0_8:
	ret;

}


// ===== COMPILED SASS (sm_100) =====

	.target	sm_100

	.elftype	@"ET_EXEC"


//--------------------- .note.nv.tkinfo           --------------------------
	.section	.note.nv.tkinfo,"",@"SHT_NOTE"
	.sectionflags	@"SHF_NOTE_NV_TKINFO"
	.tkinfo
        /*0018*/ 	.word	0x00000002
        /*0030*/ 	.string	""
        /*0030*/ 	.string	"ptxas"
        /*0030*/ 	.string	"Cuda compilation tools, release 13.0, V13.0.88"
        /*0030*/ 	.string	"Build cuda_13.0.r13.0/compiler.36424714_0"
        /*0030*/ 	.string	"-arch sm_100 -m 64 "



//--------------------- .note.nv.cuinfo           --------------------------
	.section	.note.nv.cuinfo,"",@"SHT_NOTE"
	.sectionflags	@"SHF_NOTE_NV_CUINFO"
        /*0018*/ 	.short	0x0002
        /*001a*/ 	.short	0x0064
        /*001c*/ 	.short	0x0082
	.zero		2


//--------------------- .nv.info                  --------------------------
	.section	.nv.info,"",@"SHT_CUDA_INFO"
	.align	4


	//----- nvinfo : EIATTR_REGCOUNT
	.align		4
        /*0000*/ 	.byte	0x04, 0x2f
        /*0002*/ 	.short	(.L_1 - .L_0)
	.align		4
.L_0:
        /*0004*/ 	.word	index@(_Z16matrixMultKernelPfS_S_)
        /*0008*/ 	.word	0x00000020


	//----- nvinfo : EIATTR_FRAME_SIZE
	.align		4
.L_1:
        /*000c*/ 	.byte	0x04, 0x11
        /*000e*/ 	.short	(.L_3 - .L_2)
	.align		4
.L_2:
        /*0010*/ 	.word	index@(_Z16matrixMultKernelPfS_S_)
        /*0014*/ 	.word	0x00000000


	//----- nvinfo : EIATTR_MIN_STACK_SIZE
	.align		4
.L_3:
        /*0018*/ 	.byte	0x04, 0x12
        /*001a*/ 	.short	(.L_5 - .L_4)
	.align		4
.L_4:
        /*001c*/ 	.word	index@(_Z16matrixMultKernelPfS_S_)
        /*0020*/ 	.word	0x00000000
.L_5:


//--------------------- .nv.compat                --------------------------
	.section	.nv.compat,"",@"SHT_CUDA_COMPAT_INFO"
	.align	4
        /*0000*/ 	.byte	0x02, 0x09, 0x00, 0x00, 0x02, 0x02, 0x01, 0x00, 0x02, 0x05, 0x05, 0x00, 0x03, 0x07, 0x01, 0x01
        /*0010*/ 	.byte	0x02, 0x03, 0x00, 0x00, 0x02, 0x06, 0x01, 0x00, 0x04, 0x0b, 0x08, 0x00, 0x09, 0x00, 0x00, 0x00
        /*0020*/ 	.byte	0x00, 0x00, 0x00, 0x00


//--------------------- .nv.info._Z16matrixMultKernelPfS_S_ --------------------------
	.section	.nv.info._Z16matrixMultKernelPfS_S_,"",@"SHT_CUDA_INFO"
	.sectionflags	@""
	.align	4


	//----- nvinfo : EIATTR_CUDA_API_VERSION
	.align		4
        /*0000*/ 	.byte	0x04, 0x37
        /*0002*/ 	.short	(.L_7 - .L_6)
.L_6:
        /*0004*/ 	.word	0x00000082


	//----- nvinfo : EIATTR_KPARAM_INFO
	.align		4
.L_7:
        /*0008*/ 	.byte	0x04, 0x17
        /*000a*/ 	.short	(.L_9 - .L_8)
.L_8:
        /*000c*/ 	.word	0x00000000
        /*0010*/ 	.short	0x0002
        /*0012*/ 	.short	0x0010
        /*0014*/ 	.byte	0x00, 0xf5, 0x21, 0x00


	//----- nvinfo : EIATTR_KPARAM_INFO
	.align		4
.L_9:
        /*0018*/ 	.byte	0x04, 0x17
        /*001a*/ 	.short	(.L_11 - .L_10)
.L_10:
        /*001c*/ 	.word	0x00000000
        /*0020*/ 	.short	0x0001
        /*0022*/ 	.short	0x0008
        /*0024*/ 	.byte	0x00, 0xf5, 0x21, 0x00


	//----- nvinfo : EIATTR_KPARAM_INFO
	.align		4
.L_11:
        /*0028*/ 	.byte	0x04, 0x17
        /*002a*/ 	.short	(.L_13 - .L_12)
.L_12:
        /*002c*/ 	.word	0x00000000
        /*0030*/ 	.short	0x0000
        /*0032*/ 	.short	0x0000
        /*0034*/ 	.byte	0x00, 0xf5, 0x21, 0x00


	//----- nvinfo : EIATTR_SPARSE_MMA_MASK
	.align		4
.L_13:
        /*0038*/ 	.byte	0x03, 0x50
        /*003a*/ 	.short	0x0000


	//----- nvinfo : EIATTR_MAXREG_COUNT
	.align		4
        /*003c*/ 	.byte	0x03, 0x1b
        /*003e*/ 	.short	0x00ff


	//----- nvinfo : EIATTR_NUM_BARRIERS
	.align		4
        /*0040*/ 	.byte	0x02, 0x4c
        /*0042*/ 	.byte	0x01
	.zero		1


	//----- nvinfo : EIATTR_MERCURY_ISA_VERSION
	.align		4
        /*0044*/ 	.byte	0x03, 0x5f
        /*0046*/ 	.short	0x0101


	//----- nvinfo : EIATTR_VRC_CTA_INIT_COUNT
	.align		4
        /*0048*/ 	.byte	0x02, 0x4a
	.zero		1
	.zero		1


	//----- nvinfo : EIATTR_EXIT_INSTR_OFFSETS
	.align		4
        /*004c*/ 	.byte	0x04, 0x1c
        /*004e*/ 	.short	(.L_15 - .L_14)


	//   ....[0]....
.L_14:
        /*0050*/ 	.word	0x000007a0


	//   ....[1]....
        /*0054*/ 	.word	0x000007f0


	//----- nvinfo : EIATTR_CBANK_PARAM_SIZE
	.align		4
.L_15:
        /*0058*/ 	.byte	0x03, 0x19
        /*005a*/ 	.short	0x0018


	//----- nvinfo : EIATTR_PARAM_CBANK
	.align		4
        /*005c*/ 	.byte	0x04, 0x0a
        /*005e*/ 	.short	(.L_17 - .L_16)
	.align		4
.L_16:
        /*0060*/ 	.word	index@(.nv.constant0._Z16matrixMultKernelPfS_S_)
        /*0064*/ 	.short	0x0380
        /*0066*/ 	.short	0x0018


	//----- nvinfo : EIATTR_SW_WAR
	.align		4
.L_17:
        /*0068*/ 	.byte	0x04, 0x36
        /*006a*/ 	.short	(.L_19 - .L_18)
.L_18:
        /*006c*/ 	.word	0x00000008
.L_19:


//--------------------- .nv.callgraph             --------------------------
	.section	.nv.callgraph,"",@"SHT_CUDA_CALLGRAPH"
	.align	4
	.sectionentsize	8
	.align		4
        /*0000*/ 	.word	0x00000000
	.align		4
        /*0004*/ 	.word	0xffffffff
	.align		4
        /*0008*/ 	.word	0x00000000
	.align		4
        /*000c*/ 	.word	0xfffffffe
	.align		4
        /*0010*/ 	.word	0x00000000
	.align		4
        /*0014*/ 	.word	0xfffffffd
	.align		4
        /*0018*/ 	.word	0x00000000
	.align		4
        /*001c*/ 	.word	0xfffffffc


//--------------------- .text._Z16matrixMultKernelPfS_S_ --------------------------
	.section	.text._Z16matrixMultKernelPfS_S_,"ax",@progbits
	.align	128
        .global         _Z16matrixMultKernelPfS_S_
        .type           _Z16matrixMultKernelPfS_S_,@function
        .size           _Z16matrixMultKernelPfS_S_,(.L_x_2 - _Z16matrixMultKernelPfS_S_)
        .other          _Z16matrixMultKernelPfS_S_,@"STO_CUDA_ENTRY STV_DEFAULT"
_Z16matrixMultKernelPfS_S_:
.text._Z16matrixMultKernelPfS_S_:
[----:B------:R-:W-:Y:S01]  /*0000*/  LDC R1, c[0x0][0x37c] ;  /* 0x0000df00ff017b82 */ /* 0x000fe20000000800 */
[----:B------:R-:W0:Y:S07]  /*0010*/  S2R R19, SR_CTAID.Y ;  /* 0x0000000000137919 */ /* 0x000e2e0000002600 */
[----:B------:R-:W1:Y:S01]  /*0020*/  S2UR UR6, SR_CgaCtaId ;  /* 0x00000000000679c3 */ /* 0x000e620000008800 */
[----:B------:R-:W-:Y:S01]  /*0030*/  UMOV UR4, 0x400 ;  /* 0x0000040000047882 */ /* 0x000fe20000000000 */
[----:B------:R-:W-:Y:S01]  /*0040*/  HFMA2 R21, -RZ, RZ, 0, 0 ;  /* 0x00000000ff157431 */ /* 0x000fe200000001ff */
[----:B------:R-:W2:Y:S01]  /*0050*/  S2R R4, SR_TID.X ;  /* 0x0000000000047919 */ /* 0x000ea20000002100 */
[----:B------:R-:W-:Y:S01]  /*0060*/  UIADD3 UR5, UPT, UPT, UR4, 0x1000, URZ ;  /* 0x0000100004057890 */ /* 0x000fe2000fffe0ff */
[----:B------:R-:W3:Y:S01]  /*0070*/  LDCU.64 UR8, c[0x0][0x358] ;  /* 0x00006b00ff0877ac */ /* 0x000ee20008000a00 */
[----:B------:R-:W4:Y:S02]  /*0080*/  S2R R8, SR_TID.Y ;  /* 0x0000000000087919 */ /* 0x000f240000002200 */
[----:B------:R-:W5:Y:S01]  /*0090*/  LDC.64 R2, c[0x0][0x380] ;  /* 0x0000e000ff027b82 */ /* 0x000f620000000a00 */
[----:B------:R-:W3:Y:S01]  /*00a0*/  S2R R7, SR_CTAID.X ;  /* 0x0000000000077919 */ /* 0x000ee20000002500 */
[----:B-1----:R-:W-:-:S02]  /*00b0*/  ULEA UR4, UR6, UR4, 0x18 ;  /* 0x0000000406047291 */ /* 0x002fc4000f8ec0ff */
[----:B------:R-:W-:Y:S01]  /*00c0*/  ULEA UR5, UR6, UR5, 0x18 ;  /* 0x0000000506057291 */ /* 0x000fe2000f8ec0ff */
[----:B0-----:R-:W-:-:S04]  /*00d0*/  SHF.L.U32 R5, R19, 0xf, RZ ;  /* 0x0000000f13057819 */ /* 0x001fc800000006ff */
[C---:B--2---:R-:W-:Y:S02]  /*00e0*/  LOP3.LUT R5, R4.reuse, R5, RZ, 0xfc, !PT ;  /* 0x0000000504057212 */ /* 0x044fe400078efcff */
[----:B------:R-:W-:Y:S01]  /*00f0*/  LEA R6, R4, UR5, 0x2 ;  /* 0x0000000504067c11 */ /* 0x000fe2000f8e10ff */
[----:B------:R-:W-:Y:S01]  /*0100*/  UMOV UR5, URZ ;  /* 0x000000ff00057c82 */ /* 0x000fe20008000000 */
[C---:B----4-:R-:W-:Y:S02]  /*0110*/  LEA R5, R8.reuse, R5, 0xa ;  /* 0x0000000508057211 */ /* 0x050fe400078e50ff */
[----:B------:R-:W-:Y:S01]  /*0120*/  LEA R17, R8, UR4, 0x7 ;  /* 0x0000000408117c11 */ /* 0x000fe2000f8e38ff */
[----:B------:R-:W-:Y:S01]  /*0130*/  UMOV UR4, URZ ;  /* 0x000000ff00047c82 */ /* 0x000fe20008000000 */
[----:B---3--:R-:W-:Y:S01]  /*0140*/  LEA R18, R7, R4, 0x5 ;  /* 0x0000000407127211 */ /* 0x008fe200078e28ff */
[----:B-----5:R-:W-:Y:S01]  /*0150*/  IMAD.WIDE.U32 R2, R5, 0x4, R2 ;  /* 0x0000000405027825 */ /* 0x020fe200078e0002 */
[----:B------:R-:W-:-:S02]  /*0160*/  LEA R19, R19, R8, 0x5 ;  /* 0x0000000813137211 */ /* 0x000fc400078e28ff */
[C---:B------:R-:W-:Y:S01]  /*0170*/  IADD3 R7, PT, PT, -R8.reuse, 0x400, RZ ;  /* 0x0000040008077810 */ /* 0x040fe20007ffe1ff */
[----:B------:R-:W-:Y:S01]  /*0180*/  IMAD R0, R8, 0x600, R18 ;  /* 0x0000060008007824 */ /* 0x000fe200078e0212 */
[----:B------:R-:W-:Y:S02]  /*0190*/  LEA R16, R4, R17, 0x2 ;  /* 0x0000001104107211 */ /* 0x000fe400078e10ff */
[----:B------:R-:W-:-:S07]  /*01a0*/  LEA R5, R8, R6, 0x7 ;  /* 0x0000000608057211 */ /* 0x000fce00078e38ff */
.L_x_0:
[----:B------:R-:W-:Y:S02]  /*01b0*/  ISETP.GT.U32.AND P0, PT, R18, 0x5ff, PT ;  /* 0x000005ff1200780c */ /* 0x000fe40003f04070 */
[----:B------:R-:W-:Y:S02]  /*01c0*/  ISETP.GT.U32.AND P1, PT, R4, 0x3ff, PT ;  /* 0x000003ff0400780c */ /* 0x000fe40003f24070 */
[----:B------:R-:W-:Y:S02]  /*01d0*/  ISETP.LE.U32.OR P2, PT, R7, UR4, P0 ;  /* 0x0000000407007c0c */ /* 0x000fe40008743470 */
[----:B------:R-:W-:Y:S02]  /*01e0*/  ISETP.GT.U32.OR P1, PT, R19, 0x7ff, P1 ;  /* 0x000007ff1300780c */ /* 0x000fe40000f24470 */
[----:B------:R-:W-:Y:S02]  /*01f0*/  MOV R29, RZ ;  /* 0x000000ff001d7202 */ /* 0x000fe40000000f00 */
[----:B------:R-:W-:-:S07]  /*0200*/  MOV R24, RZ ;  /* 0x000000ff00187202 */ /* 0x000fce0000000f00 */
[----:B------:R-:W0:Y:S02]  /*0210*/  @!P2 LDC.64 R22, c[0x0][0x388] ;  /* 0x0000e200ff16ab82 */ /* 0x000e240000000a00 */
[----:B------:R-:W2:Y:S01]  /*0220*/  @!P1 LDG.E R29, desc[UR8][R2.64] ;  /* 0x00000008021d9981 */ /* 0x000ea2000c1e1900 */
[----:B0-----:R-:W-:-:S05]  /*0230*/  @!P2 IMAD.WIDE.U32 R22, R0, 0x4, R22 ;  /* 0x000000040016a825 */ /* 0x001fca00078e0016 */
[----:B------:R-:W3:Y:S01]  /*0240*/  @!P2 LDG.E R24, desc[UR8][R22.64] ;  /* 0x000000081618a981 */ /* 0x000ee2000c1e1900 */
[----:B------:R-:W-:-:S03]  /*0250*/  UIADD3 UR5, UPT, UPT, UR5, 0x1, URZ ;  /* 0x0000000105057890 */ /* 0x000fc6000fffe0ff */
[----:B--2---:R-:W-:Y:S04]  /*0260*/  STS [R16], R29 ;  /* 0x0000001d10007388 */ /* 0x004fe80000000800 */
[----:B---3--:R-:W-:Y:S01]  /*0270*/  STS [R5], R24 ;  /* 0x0000001805007388 */ /* 0x008fe20000000800 */
[----:B------:R-:W-:Y:S06]  /*0280*/  BAR.SYNC.DEFER_BLOCKING 0x0 ;  /* 0x0000000000007b1d */ /* 0x000fec0000010000 */
[----:B------:R-:W-:Y:S04]  /*0290*/  LDS R28, [R6] ;  /* 0x00000000061c7984 */ /* 0x000fe80000000800 */
[----:B------:R-:W0:Y:S04]  /*02a0*/  LDS.128 R12, [R17] ;  /* 0x00000000110c7984 */ /* 0x000e280000000c00 */
[----:B------:R-:W1:Y:S04]  /*02b0*/  LDS R23, [R6+0x80] ;  /* 0x0000800006177984 */ /* 0x000e680000000800 */
[----:B------:R-:W2:Y:S04]  /*02c0*/  LDS R27, [R6+0x100] ;  /* 0x00010000061b7984 */ /* 0x000ea80000000800 */
[----:B------:R-:W3:Y:S04]  /*02d0*/  LDS R26, [R6+0x180] ;  /* 0x00018000061a7984 */ /* 0x000ee80000000800 */
[----:B------:R-:W-:Y:S04]  /*02e0*/  LDS R25, [R6+0x200] ;  /* 0x0002000006197984 */ /* 0x000fe80000000800 */
[----:B------:R-:W4:Y:S04]  /*02f0*/  LDS.128 R8, [R17+0x10] ;  /* 0x0000100011087984 */ /* 0x000f280000000c00 */
[----:B------:R-:W5:Y:S04]  /*0300*/  LDS R20, [R6+0x280] ;  /* 0x0002800006147984 */ /* 0x000f680000000800 */
[----:B------:R-:W-:Y:S04]  /*0310*/  LDS R24, [R6+0x380] ;  /* 0x0003800006187984 */ /* 0x000fe80000000800 */
[----:B------:R-:W-:Y:S01]  /*0320*/  LDS R22, [R6+0x480] ;  /* 0x0004800006167984 */ /* 0x000fe20000000800 */
[----:B0-----:R-:W-:-:S03]  /*0330*/  FFMA R12, R12, R28, R21 ;  /* 0x0000001c0c0c7223 */ /* 0x001fc60000000015 */
[----:B------:R-:W0:Y:S01]  /*0340*/  LDS R21, [R6+0x300] ;  /* 0x0003000006157984 */ /* 0x000e220000000800 */
[----:B-1----:R-:W-:-:S03]  /*0350*/  FFMA R12, R23, R13, R12 ;  /* 0x0000000d170c7223 */ /* 0x002fc6000000000c */
[----:B------:R-:W-:Y:S01]  /*0360*/  LDS R23, [R6+0x400] ;  /* 0x0004000006177984 */ /* 0x000fe20000000800 */
[----:B--2---:R-:W-:-:S04]  /*0370*/  FFMA R27, R27, R14, R12 ;  /* 0x0000000e1b1b7223 */ /* 0x004fc8000000000c */
[----:B---3--:R-:W-:Y:S02]  /*0380*/  FFMA R27, R26, R15, R27 ;  /* 0x0000000f1a1b7223 */ /* 0x008fe4000000001b */
[----:B------:R-:W1:Y:S04]  /*0390*/  LDS.128 R12, [R17+0x20] ;  /* 0x00002000110c7984 */ /* 0x000e680000000c00 */
[----:B------:R-:W-:Y:S01]  /*03a0*/  LDS R26, [R6+0x580] ;  /* 0x00058000061a7984 */ /* 0x000fe20000000800 */
[----:B----4-:R-:W-:-:S03]  /*03b0*/  FFMA R27, R8, R25, R27 ;  /* 0x00000019081b7223 */ /* 0x010fc6000000001b */
[----:B------:R-:W2:Y:S01]  /*03c0*/  LDS R25, [R6+0x500] ;  /* 0x0005000006197984 */ /* 0x000ea20000000800 */
[----:B-----5:R-:W-:-:S04]  /*03d0*/  FFMA R20, R20, R9, R27 ;  /* 0x0000000914147223 */ /* 0x020fc8000000001b */
[----:B0-----:R-:W-:Y:S02]  /*03e0*/  FFMA R21, R21, R10, R20 ;  /* 0x0000000a15157223 */ /* 0x001fe40000000014 */
[----:B------:R-:W-:Y:S02]  /*03f0*/  LDS R20, [R6+0x680] ;  /* 0x0006800006147984 */ /* 0x000fe40000000800 */
[----:B------:R-:W-:Y:S02]  /*0400*/  FFMA R27, R24, R11, R21 ;  /* 0x0000000b181b7223 */ /* 0x000fe40000000015 */
[----:B------:R-:W-:Y:S04]  /*0410*/  LDS R21, [R6+0x600] ;  /* 0x0006000006157984 */ /* 0x000fe80000000800 */
[----:B------:R-:W0:Y:S01]  /*0420*/  LDS.128 R8, [R17+0x30] ;  /* 0x0000300011087984 */ /* 0x000e220000000c00 */
[----:B-1----:R-:W-:-:S03]  /*0430*/  FFMA R27, R12, R23, R27 ;  /* 0x000000170c1b7223 */ /* 0x002fc6000000001b */
[----:B------:R-:W1:Y:S01]  /*0440*/  LDS R23, [R6+0x700] ;  /* 0x0007000006177984 */ /* 0x000e620000000800 */
[----:B------:R-:W-:-:S03]  /*0450*/  FFMA R22, R22, R13, R27 ;  /* 0x0000000d16167223 */ /* 0x000fc6000000001b */
[----:B------:R-:W3:Y:S01]  /*0460*/  LDS R24, [R6+0x780] ;  /* 0x0007800006187984 */ /* 0x000ee20000000800 */
[----:B--2---:R-:W-:-:S03]  /*0470*/  FFMA R25, R25, R14, R22 ;  /* 0x0000000e19197223 */ /* 0x004fc60000000016 */
[----:B------:R-:W-:Y:S01]  /*0480*/  LDS R22, [R6+0x880] ;  /* 0x0008800006167984 */ /* 0x000fe20000000800 */
[----:B------:R-:W-:-:S03]  /*0490*/  FFMA R27, R26, R15, R25 ;  /* 0x0000000f1a1b7223 */ /* 0x000fc60000000019 */
[----:B------:R-:W-:Y:S04]  /*04a0*/  LDS R25, [R6+0x800] ;  /* 0x0008000006197984 */ /* 0x000fe80000000800 */
[----:B------:R-:W2:Y:S04]  /*04b0*/  LDS.128 R12, [R17+0x40] ;  /* 0x00004000110c7984 */ /* 0x000ea80000000c00 */
[----:B------:R-:W-:Y:S01]  /*04c0*/  LDS R26, [R6+0x980] ;  /* 0x00098000061a7984 */ /* 0x000fe20000000800 */
[----:B0-----:R-:W-:-:S03]  /*04d0*/  FFMA R27, R8, R21, R27 ;  /* 0x00000015081b7223 */ /* 0x001fc6000000001b */
[----:B------:R-:W0:Y:S01]  /*04e0*/  LDS R21, [R6+0x900] ;  /* 0x0009000006157984 */ /* 0x000e220000000800 */
[----:B------:R-:W-:-:S04]  /*04f0*/  FFMA R20, R20, R9, R27 ;  /* 0x0000000914147223 */ /* 0x000fc8000000001b */
[----:B-1----:R-:W-:Y:S02]  /*0500*/  FFMA R23, R23, R10, R20 ;  /* 0x0000000a17177223 */ /* 0x002fe40000000014 */
[----:B------:R-:W-:Y:S02]  /*0510*/  LDS R20, [R6+0xa80] ;  /* 0x000a800006147984 */ /* 0x000fe40000000800 */
[----:B---3--:R-:W-:Y:S02]  /*0520*/  FFMA R27, R24, R11, R23 ;  /* 0x0000000b181b7223 */ /* 0x008fe40000000017 */
[----:B------:R-:W-:Y:S04]  /*0530*/  LDS R23, [R6+0xa00] ;  /* 0x000a000006177984 */ /* 0x000fe80000000800 */
[----:B------:R-:W1:Y:S01]  /*0540*/  LDS.128 R8, [R17+0x50] ;  /* 0x0000500011087984 */ /* 0x000e620000000c00 */
[----:B--2---:R-:W-:-:S03]  /*0550*/  FFMA R27, R12, R25, R27 ;  /* 0x000000190c1b7223 */ /* 0x004fc6000000001b */
[----:B------:R-:W2:Y:S01]  /*0560*/  LDS R25, [R6+0xb00] ;  /* 0x000b000006197984 */ /* 0x000ea20000000800 */
[----:B------:R-:W-:-:S03]  /*0570*/  FFMA R12, R22, R13, R27 ;  /* 0x0000000d160c7223 */ /* 0x000fc6000000001b */
[----:B------:R-:W3:Y:S04]  /*0580*/  LDS R22, [R6+0xb80] ;  /* 0x000b800006167984 */ /* 0x000ee80000000800 */
[----:B------:R-:W-:Y:S01]  /*0590*/  LDS R24, [R6+0xc80] ;  /* 0x000c800006187984 */ /* 0x000fe20000000800 */
[----:B0-----:R-:W-:-:S04]  /*05a0*/  FFMA R21, R21, R14, R12 ;  /* 0x0000000e15157223 */ /* 0x001fc8000000000c */
[----:B------:R-:W-:Y:S02]  /*05b0*/  FFMA R27, R26, R15, R21 ;  /* 0x0000000f1a1b7223 */ /* 0x000fe40000000015 */
[----:B------:R-:W-:Y:S04]  /*05c0*/  LDS R21, [R6+0xc00] ;  /* 0x000c000006157984 */ /* 0x000fe80000000800 */
[----:B------:R-:W0:Y:S01]  /*05d0*/  LDS.128 R12, [R17+0x60] ;  /* 0x00006000110c7984 */ /* 0x000e220000000c00 */
[----:B-1----:R-:W-:-:S04]  /*05e0*/  FFMA R23, R8, R23, R27 ;  /* 0x0000001708177223 */ /* 0x002fc8000000001b */
[----:B------:R-:W-:Y:S02]  /*05f0*/  FFMA R20, R20, R9, R23 ;  /* 0x0000000914147223 */ /* 0x000fe40000000017 */
[----:B------:R-:W1:Y:S02]  /*0600*/  LDS R23, [R6+0xd00] ;  /* 0x000d000006177984 */ /* 0x000e640000000800 */
[----:B--2---:R-:W-:Y:S02]  /*0610*/  FFMA R25, R25, R10, R20 ;  /* 0x0000000a19197223 */ /* 0x004fe40000000014 */
[----:B------:R-:W2:Y:S02]  /*0620*/  LDS R20, [R6+0xd80] ;  /* 0x000d800006147984 */ /* 0x000ea40000000800 */
[----:B---3--:R-:W-:Y:S02]  /*0630*/  FFMA R27, R22, R11, R25 ;  /* 0x0000000b161b7223 */ /* 0x008fe40000000019 */
[----:B------:R-:W-:Y:S04]  /*0640*/  LDS R25, [R6+0xe00] ;  /* 0x000e000006197984 */ /* 0x000fe80000000800 */
[----:B------:R-:W3:Y:S04]  /*0650*/  LDS.128 R8, [R17+0x70] ;  /* 0x0000700011087984 */ /* 0x000ee80000000c00 */
[----:B------:R-:W4:Y:S01]  /*0660*/  LDS R22, [R6+0xe80] ;  /* 0x000e800006167984 */ /* 0x000f220000000800 */
[----:B0-----:R-:W-:-:S03]  /*0670*/  FFMA R27, R12, R21, R27 ;  /* 0x000000150c1b7223 */ /* 0x001fc6000000001b */
[----:B------:R-:W0:Y:S04]  /*0680*/  LDS R21, [R6+0xf00] ;  /* 0x000f000006157984 */ /* 0x000e280000000800 */
[----:B------:R-:W5:Y:S01]  /*0690*/  LDS R12, [R6+0xf80] ;  /* 0x000f8000060c7984 */ /* 0x000f620000000800 */
[----:B------:R-:W-:-:S04]  /*06a0*/  FFMA R24, R24, R13, R27 ;  /* 0x0000000d18187223 */ /* 0x000fc8000000001b */
[----:B-1----:R-:W-:-:S04]  /*06b0*/  FFMA R23, R23, R14, R24 ;  /* 0x0000000e17177223 */ /* 0x002fc80000000018 */
[----:B--2---:R-:W-:Y:S01]  /*06c0*/  FFMA R15, R20, R15, R23 ;  /* 0x0000000f140f7223 */ /* 0x004fe20000000017 */
[----:B------:R-:W-:-:S03]  /*06d0*/  UISETP.NE.AND UP0, UPT, UR5, 0x20, UPT ;  /* 0x000000200500788c */ /* 0x000fc6000bf05270 */
[----:B---3--:R-:W-:-:S04]  /*06e0*/  FFMA R15, R8, R25, R15 ;  /* 0x00000019080f7223 */ /* 0x008fc8000000000f */
[----:B----4-:R-:W-:Y:S01]  /*06f0*/  FFMA R22, R22, R9, R15 ;  /* 0x0000000916167223 */ /* 0x010fe2000000000f */
[----:B------:R-:W-:Y:S01]  /*0700*/  BAR.SYNC.DEFER_BLOCKING 0x0 ;  /* 0x0000000000007b1d */ /* 0x000fe20000010000 */
[----:B------:R-:W-:Y:S02]  /*0710*/  IADD3 R2, P1, PT, R2, 0x80, RZ ;  /* 0x0000008002027810 */ /* 0x000fe40007f3e0ff */
[----:B------:R-:W-:Y:S02]  /*0720*/  IADD3 R4, PT, PT, R4, 0x20, RZ ;  /* 0x0000002004047810 */ /* 0x000fe40007ffe0ff */
[----:B------:R-:W-:Y:S02]  /*0730*/  IADD3.X R3, PT, PT, RZ, R3, RZ, P1, !PT ;  /* 0x00000003ff037210 */ /* 0x000fe40000ffe4ff */
[----:B------:R-:W-:Y:S01]  /*0740*/  IADD3 R0, PT, PT, R0, 0xc000, RZ ;  /* 0x0000c00000007810 */ /* 0x000fe20007ffe0ff */
[----:B0-----:R-:W-:Y:S01]  /*0750*/  FFMA R21, R21, R10, R22 ;  /* 0x0000000a15157223 */ /* 0x001fe20000000016 */
[----:B------:R-:W-:-:S03]  /*0760*/  UIADD3 UR4, UPT, UPT, UR4, 0x20, URZ ;  /* 0x0000002004047890 */ /* 0x000fc6000fffe0ff */
[----:B-----5:R-:W-:Y:S01]  /*0770*/  FFMA R21, R12, R11, R21 ;  /* 0x0000000b0c157223 */ /* 0x020fe20000000015 */
[----:B------:R-:W-:Y:S08]  /*0780*/  BRA.U UP0, `(.L_x_0) ;  /* 0xfffffff900887547 */ /* 0x000ff0000b83ffff */
[----:B------:R-:W-:-:S13]  /*0790*/  ISETP.GT.U32.OR P0, PT, R19, 0x7ff, P0 ;  /* 0x000007ff1300780c */ /* 0x000fda0000704470 */
[----:B------:R-:W-:Y:S05]  /*07a0*/  @P0 EXIT ;  /* 0x000000000000094d */ /* 0x000fea0003800000 */
[----:B------:R-:W0:Y:S01]  /*07b0*/  LDC.64 R2, c[0x0][0x390] ;  /* 0x0000e400ff027b82 */ /* 0x000e220000000a00 */
[----:B------:R-:W-:-:S04]  /*07c0*/  IMAD R19, R19, 0x600, R18 ;  /* 0x0000060013137824 */ /* 0x000fc800078e0212 */
[----:B0-----:R-:W-:-:S05]  /*07d0*/  IMAD.WIDE.U32 R2, R19, 0x4, R2 ;  /* 0x0000000413027825 */ /* 0x001fca00078e0002 */
[----:B------:R-:W-:Y:S01]  /*07e0*/  STG.E desc[UR8][R2.64], R21 ;  /* 0x0000001502007986 */ /* 0x000fe2000c101908 */
[----:B------:R-:W-:Y:S05]  /*07f0*/  EXIT ;  /* 0x000000000000794d */ /* 0x000fea0003800000 */
.L_x_1:
[----:B------:R-:W-:-:S00]  /*0800*/  BRA `(.L_x_1) ;  /* 0xfffffffc00fc7947 */ /* 0x000fc0000383ffff */
[----:B------:R-:W-:-:S00]  /*0810*/  NOP ;  /* 0x0000000000007918 */ /* 0x000fc00000000000 */
        /* <DEDUP_REMOVED lines=14> */
.L_x_2:


//--------------------- .nv.shared._Z16matrixMultKernelPfS_S_ --------------------------
	.section	.nv.shared._Z16matrixMultKernelPfS_S_,"aw",@nobits
	.sectionflags	@""
	.align	4
.nv.shared._Z16matrixMultKernelPfS_S_:
	.zero		9216


//--------------------- .nv.shared.reserved.0     --------------------------
	.section	.nv.shared.reserved.0,"aw",@nobits
	.weak		__nv_reservedSMEM_offset_0_alias
	.size		__nv_reservedSMEM_offset_0_alias, 0, 64
	.other		__nv_reservedSMEM_offset_0_alias,@"STO_CUDA_RESERVED_SHARED STV_DEFAULT"
__nv_reservedSMEM_offset_0_alias:
	.zero		0
	.zero		64


//--------------------- .nv.constant0._Z16matrixMultKernelPfS_S_ --------------------------
	.section	.nv.constant0._Z16matrixMultKernelPfS_S_,"a",@progbits
	.sectionflags	@""
	.align	4
.nv.constant0._Z16matrixMultKernelPfS_S_:
	.zero		920


//--------------------- SYMBOLS --------------------------

	.type		.nv.reservedSmem.offset0,@object
	.size		.nv.reservedSmem.offset0,0x4
	.type		.nv.reservedSmem.cap,@object
	.size		.nv.reservedSmem.cap,0x4
